//
// Generated by NVIDIA NVVM Compiler
//
// Compiler Build ID: CL-36424714
// Cuda compilation tools, release 13.0, V13.0.88
// Based on NVVM 20.0.0
//

.version 9.0
.target sm_100
.address_size 64

	// .globl	_Z28normalize_Vector_SharememoryPfS_i
.extern .shared .align 16 .b8 cache[];

.visible .entry _Z28normalize_Vector_SharememoryPfS_i(
	.param .u64 .ptr .align 1 _Z28normalize_Vector_SharememoryPfS_i_param_0,
	.param .u64 .ptr .align 1 _Z28normalize_Vector_SharememoryPfS_i_param_1,
	.param .u32 _Z28normalize_Vector_SharememoryPfS_i_param_2
)
{
	.reg .pred 	%p<12>;
	.reg .b32 	%r<24>;
	.reg .b32 	%f<20>;
	.reg .b64 	%rd<9>;

	ld.param.u64 	%rd1, [_Z28normalize_Vector_SharememoryPfS_i_param_0];
	ld.param.u64 	%rd2, [_Z28normalize_Vector_SharememoryPfS_i_param_1];
	ld.param.u32 	%r8, [_Z28normalize_Vector_SharememoryPfS_i_param_2];
	mov.u32 	%r1, %tid.x;
	mov.u32 	%r23, %ntid.x;
	mov.u32 	%r3, %ctaid.x;
	mad.lo.s32 	%r4, %r23, %r3, %r1;
	setp.ge.s32 	%p1, %r4, %r8;
	mov.f32 	%f19, 0f00000000;
	@%p1 bra 	$L__BB0_2;
	cvta.to.global.u64 	%rd3, %rd1;
	mul.wide.s32 	%rd4, %r4, 4;
	add.s64 	%rd5, %rd3, %rd4;
	ld.global.f32 	%f5, [%rd5];
	mul.f32 	%f19, %f5, %f5;
$L__BB0_2:
	shl.b32 	%r9, %r1, 2;
	mov.u32 	%r10, cache;
	add.s32 	%r5, %r10, %r9;
	st.shared.f32 	[%r5], %f19;
	bar.sync 	0;
	setp.lt.u32 	%p2, %r23, 66;
	@%p2 bra 	$L__BB0_6;
$L__BB0_3:
	shr.u32 	%r7, %r23, 1;
	setp.ge.u32 	%p3, %r1, %r7;
	@%p3 bra 	$L__BB0_5;
	shl.b32 	%r11, %r7, 2;
	add.s32 	%r12, %r5, %r11;
	ld.shared.f32 	%f6, [%r12];
	ld.shared.f32 	%f7, [%r5];
	add.f32 	%f8, %f6, %f7;
	st.shared.f32 	[%r5], %f8;
$L__BB0_5:
	bar.sync 	0;
	setp.gt.u32 	%p4, %r23, 131;
	mov.u32 	%r23, %r7;
	@%p4 bra 	$L__BB0_3;
$L__BB0_6:
	setp.gt.u32 	%p5, %r1, 31;
	@%p5 bra 	$L__BB0_9;
	ld.shared.f32 	%f9, [%r5];
	mov.b32 	%r13, %f9;
	shfl.sync.down.b32	%r14|%p6, %r13, 16, 31, -1;
	mov.b32 	%f10, %r14;
	add.f32 	%f11, %f9, %f10;
	mov.b32 	%r15, %f11;
	shfl.sync.down.b32	%r16|%p7, %r15, 8, 31, -1;
	mov.b32 	%f12, %r16;
	add.f32 	%f13, %f11, %f12;
	mov.b32 	%r17, %f13;
	shfl.sync.down.b32	%r18|%p8, %r17, 4, 31, -1;
	mov.b32 	%f14, %r18;
	add.f32 	%f15, %f13, %f14;
	mov.b32 	%r19, %f15;
	shfl.sync.down.b32	%r20|%p9, %r19, 2, 31, -1;
	mov.b32 	%f16, %r20;
	add.f32 	%f17, %f15, %f16;
	mov.b32 	%r21, %f17;
	shfl.sync.down.b32	%r22|%p10, %r21, 1, 31, -1;
	mov.b32 	%f18, %r22;
	add.f32 	%f3, %f17, %f18;
	setp.ne.s32 	%p11, %r1, 0;
	@%p11 bra 	$L__BB0_9;
	cvta.to.global.u64 	%rd6, %rd2;
	mul.wide.u32 	%rd7, %r3, 4;
	add.s64 	%rd8, %rd6, %rd7;
	st.global.f32 	[%rd8], %f3;
$L__BB0_9:
	ret;

}
	// .globl	_Z24result_Total_Parcial_SumPfS_i
.visible .entry _Z24result_Total_Parcial_SumPfS_i(
	.param .u64 .ptr .align 1 _Z24result_Total_Parcial_SumPfS_i_param_0,
	.param .u64 .ptr .align 1 _Z24result_Total_Parcial_SumPfS_i_param_1,
	.param .u32 _Z24result_Total_Parcial_SumPfS_i_param_2
)
{
	.reg .pred 	%p<12>;
	.reg .b32 	%r<24>;
	.reg .b32 	%f<19>;
	.reg .b64 	%rd<7>;

	ld.param.u64 	%rd1, [_Z24result_Total_Parcial_SumPfS_i_param_0];
	ld.param.u64 	%rd2, [_Z24result_Total_Parcial_SumPfS_i_param_1];
	ld.param.u32 	%r7, [_Z24result_Total_Parcial_SumPfS_i_param_2];
	mov.u32 	%r1, %tid.x;
	mov.u32 	%r23, %ntid.x;
	mov.u32 	%r8, %ctaid.x;
	mad.lo.s32 	%r3, %r23, %r8, %r1;
	setp.ge.s32 	%p1, %r3, %r7;
	mov.f32 	%f18, 0f00000000;
	@%p1 bra 	$L__BB1_2;
	cvta.to.global.u64 	%rd3, %rd1;
	mul.wide.s32 	%rd4, %r3, 4;
	add.s64 	%rd5, %rd3, %rd4;
	ld.global.f32 	%f18, [%rd5];
$L__BB1_2:
	shl.b32 	%r9, %r1, 2;
	mov.u32 	%r10, cache;
	add.s32 	%r4, %r10, %r9;
	st.shared.f32 	[%r4], %f18;
	bar.sync 	0;
	setp.lt.u32 	%p2, %r23, 66;
	@%p2 bra 	$L__BB1_6;
$L__BB1_3:
	shr.u32 	%r6, %r23, 1;
	setp.ge.u32 	%p3, %r1, %r6;
	@%p3 bra 	$L__BB1_5;
	shl.b32 	%r11, %r6, 2;
	add.s32 	%r12, %r4, %r11;
	ld.shared.f32 	%f5, [%r12];
	ld.shared.f32 	%f6, [%r4];
	add.f32 	%f7, %f5, %f6;
	st.shared.f32 	[%r4], %f7;
$L__BB1_5:
	bar.sync 	0;
	setp.gt.u32 	%p4, %r23, 131;
	mov.u32 	%r23, %r6;
	@%p4 bra 	$L__BB1_3;
$L__BB1_6:
	setp.gt.u32 	%p5, %r1, 31;
	@%p5 bra 	$L__BB1_9;
	ld.shared.f32 	%f8, [%r4];
	mov.b32 	%r13, %f8;
	shfl.sync.down.b32	%r14|%p6, %r13, 16, 31, -1;
	mov.b32 	%f9, %r14;
	add.f32 	%f10, %f8, %f9;
	mov.b32 	%r15, %f10;
	shfl.sync.down.b32	%r16|%p7, %r15, 8, 31, -1;
	mov.b32 	%f11, %r16;
	add.f32 	%f12, %f10, %f11;
	mov.b32 	%r17, %f12;
	shfl.sync.down.b32	%r18|%p8, %r17, 4, 31, -1;
	mov.b32 	%f13, %r18;
	add.f32 	%f14, %f12, %f13;
	mov.b32 	%r19, %f14;
	shfl.sync.down.b32	%r20|%p9, %r19, 2, 31, -1;
	mov.b32 	%f15, %r20;
	add.f32 	%f16, %f14, %f15;
	mov.b32 	%r21, %f16;
	shfl.sync.down.b32	%r22|%p10, %r21, 1, 31, -1;
	mov.b32 	%f17, %r22;
	add.f32 	%f3, %f16, %f17;
	setp.ne.s32 	%p11, %r1, 0;
	@%p11 bra 	$L__BB1_9;
	cvta.to.global.u64 	%rd6, %rd2;
	st.global.f32 	[%rd6], %f3;
$L__BB1_9:
	ret;

}
	// .globl	_Z15aplly_NormalizePfS_fi
.visible .entry _Z15aplly_NormalizePfS_fi(
	.param .u64 .ptr .align 1 _Z15aplly_NormalizePfS_fi_param_0,
	.param .u64 .ptr .align 1 _Z15aplly_NormalizePfS_fi_param_1,
	.param .f32 _Z15aplly_NormalizePfS_fi_param_2,
	.param .u32 _Z15aplly_NormalizePfS_fi_param_3
)
{
	.reg .pred 	%p<2>;
	.reg .b32 	%r<6>;
	.reg .b32 	%f<4>;
	.reg .b64 	%rd<8>;

	ld.param.u64 	%rd1, [_Z15aplly_NormalizePfS_fi_param_0];
	ld.param.u64 	%rd2, [_Z15aplly_NormalizePfS_fi_param_1];
	ld.param.f32 	%f1, [_Z15aplly_NormalizePfS_fi_param_2];
	ld.param.u32 	%r2, [_Z15aplly_NormalizePfS_fi_param_3];
	mov.u32 	%r3, %ntid.x;
	mov.u32 	%r4, %ctaid.x;
	mov.u32 	%r5, %tid.x;
	mad.lo.s32 	%r1, %r3, %r4, %r5;
	setp.ge.s32 	%p1, %r1, %r2;
	@%p1 bra 	$L__BB2_2;
	cvta.to.global.u64 	%rd3, %rd2;
	cvta.to.global.u64 	%rd4, %rd1;
	mul.wide.s32 	%rd5, %r1, 4;
	add.s64 	%rd6, %rd3, %rd5;
	ld.global.f32 	%f2, [%rd6];
	div.rn.f32 	%f3, %f2, %f1;
	add.s64 	%rd7, %rd4, %rd5;
	st.global.f32 	[%rd7], %f3;
$L__BB2_2:
	ret;

}


// ===== COMPILED SASS (sm_100) =====

	.target	sm_100

	.elftype	@"ET_EXEC"


//--------------------- .note.nv.tkinfo           --------------------------
	.section	.note.nv.tkinfo,"",@"SHT_NOTE"
	.sectionflags	@"SHF_NOTE_NV_TKINFO"
	.tkinfo
        /*0018*/ 	.word	0x00000002
        /*0030*/ 	.string	""
        /*0030*/ 	.string	"ptxas"
        /*0030*/ 	.string	"Cuda compilation tools, release 13.0, V13.0.88"
        /*0030*/ 	.string	"Build cuda_13.0.r13.0/compiler.36424714_0"
        /*0030*/ 	.string	"-arch sm_100 -m 64 "



//--------------------- .note.nv.cuinfo           --------------------------
	.section	.note.nv.cuinfo,"",@"SHT_NOTE"
	.sectionflags	@"SHF_NOTE_NV_CUINFO"
        /*0018*/ 	.short	0x0002
        /*001a*/ 	.short	0x0064
        /*001c*/ 	.short	0x0082
	.zero		2


//--------------------- .nv.info                  --------------------------
	.section	.nv.info,"",@"SHT_CUDA_INFO"
	.align	4


	//----- nvinfo : EIATTR_REGCOUNT
	.align		4
        /*0000*/ 	.byte	0x04, 0x2f
        /*0002*/ 	.short	(.L_1 - .L_0)
	.align		4
.L_0:
        /*0004*/ 	.word	index@(_Z28normalize_Vector_SharememoryPfS_i)
        /*0008*/ 	.word	0x0000000c


	//----- nvinfo : EIATTR_FRAME_SIZE
	.align		4
.L_1:
        /*000c*/ 	.byte	0x04, 0x11
        /*000e*/ 	.short	(.L_3 - .L_2)
	.align		4
.L_2:
        /*0010*/ 	.word	index@(_Z28normalize_Vector_SharememoryPfS_i)
        /*0014*/ 	.word	0x00000000


	//----- nvinfo : EIATTR_REGCOUNT
	.align		4
.L_3:
        /*0018*/ 	.byte	0x04, 0x2f
        /*001a*/ 	.short	(.L_5 - .L_4)
	.align		4
.L_4:
        /*001c*/ 	.word	index@(_Z24result_Total_Parcial_SumPfS_i)
        /*0020*/ 	.word	0x0000000a


	//----- nvinfo : EIATTR_FRAME_SIZE
	.align		4
.L_5:
        /*0024*/ 	.byte	0x04, 0x11
        /*0026*/ 	.short	(.L_7 - .L_6)
	.align		4
.L_6:
        /*0028*/ 	.word	index@(_Z24result_Total_Parcial_SumPfS_i)
        /*002c*/ 	.word	0x00000000


	//----- nvinfo : EIATTR_REGCOUNT
	.align		4
.L_7:
        /*0030*/ 	.byte	0x04, 0x2f
        /*0032*/ 	.short	(.L_9 - .L_8)
	.align		4
.L_8:
        /*0034*/ 	.word	index@(_Z15aplly_NormalizePfS_fi)
        /*0038*/ 	.word	0x00000010


	//----- nvinfo : EIATTR_FRAME_SIZE
	.align		4
.L_9:
        /*003c*/ 	.byte	0x04, 0x11
        /*003e*/ 	.short	(.L_11 - .L_10)
	.align		4
.L_10:
        /*0040*/ 	.word	index@($__internal_0_$__cuda_sm3x_div_rn_noftz_f32_slowpath)
        /*0044*/ 	.word	0x00000000


	//----- nvinfo : EIATTR_FRAME_SIZE
	.align		4
.L_11:
        /*0048*/ 	.byte	0x04, 0x11
        /*004a*/ 	.short	(.L_13 - .L_12)
	.align		4
.L_12:
        /*004c*/ 	.word	index@(_Z15aplly_NormalizePfS_fi)
        /*0050*/ 	.word	0x00000000


	//----- nvinfo : EIATTR_MIN_STACK_SIZE
	.align		4
.L_13:
        /*0054*/ 	.byte	0x04, 0x12
        /*0056*/ 	.short	(.L_15 - .L_14)
	.align		4
.L_14:
        /*0058*/ 	.word	index@(_Z15aplly_NormalizePfS_fi)
        /*005c*/ 	.word	0x00000000


	//----- nvinfo : EIATTR_MIN_STACK_SIZE
	.align		4
.L_15:
        /*0060*/ 	.byte	0x04, 0x12
        /*0062*/ 	.short	(.L_17 - .L_16)
	.align		4
.L_16:
        /*0064*/ 	.word	index@(_Z24result_Total_Parcial_SumPfS_i)
        /*0068*/ 	.word	0x00000000


	//----- nvinfo : EIATTR_MIN_STACK_SIZE
	.align		4
.L_17:
        /*006c*/ 	.byte	0x04, 0x12
        /*006e*/ 	.short	(.L_19 - .L_18)
	.align		4
.L_18:
        /*0070*/ 	.word	index@(_Z28normalize_Vector_SharememoryPfS_i)
        /*0074*/ 	.word	0x00000000
.L_19:


//--------------------- .nv.compat                --------------------------
	.section	.nv.compat,"",@"SHT_CUDA_COMPAT_INFO"
	.align	4
        /*0000*/ 	.byte	0x02, 0x09, 0x00, 0x00, 0x02, 0x02, 0x01, 0x00, 0x02, 0x05, 0x05, 0x00, 0x03, 0x07, 0x01, 0x01
        /*0010*/ 	.byte	0x02, 0x03, 0x00, 0x00, 0x02, 0x06, 0x01, 0x00, 0x04, 0x0b, 0x08, 0x00, 0x01, 0x00, 0x00, 0x00
        /*0020*/ 	.byte	0x00, 0x00, 0x00, 0x00


//--------------------- .nv.info._Z15aplly_NormalizePfS_fi --------------------------
	.section	.nv.info._Z15aplly_NormalizePfS_fi,"",@"SHT_CUDA_INFO"
	.sectionflags	@""
	.align	4


	//----- nvinfo : EIATTR_CUDA_API_VERSION
	.align		4
        /*0000*/ 	.byte	0x04, 0x37
        /*0002*/ 	.short	(.L_21 - .L_20)
.L_20:
        /*0004*/ 	.word	0x00000082


	//----- nvinfo : EIATTR_KPARAM_INFO
	.align		4
.L_21:
        /*0008*/ 	.byte	0x04, 0x17
        /*000a*/ 	.short	(.L_23 - .L_22)
.L_22:
        /*000c*/ 	.word	0x00000000
        /*0010*/ 	.short	0x0003
        /*0012*/ 	.short	0x0014
        /*0014*/ 	.byte	0x00, 0xf0, 0x11, 0x00


	//----- nvinfo : EIATTR_KPARAM_INFO
	.align		4
.L_23:
        /*0018*/ 	.byte	0x04, 0x17
        /*001a*/ 	.short	(.L_25 - .L_24)
.L_24:
        /*001c*/ 	.word	0x00000000
        /*0020*/ 	.short	0x0002
        /*0022*/ 	.short	0x0010
        /*0024*/ 	.byte	0x00, 0xf0, 0x11, 0x00


	//----- nvinfo : EIATTR_KPARAM_INFO
	.align		4
.L_25:
        /*0028*/ 	.byte	0x04, 0x17
        /*002a*/ 	.short	(.L_27 - .L_26)
.L_26:
        /*002c*/ 	.word	0x00000000
        /*0030*/ 	.short	0x0001
        /*0032*/ 	.short	0x0008
        /*0034*/ 	.byte	0x00, 0xf5, 0x21, 0x00


	//----- nvinfo : EIATTR_KPARAM_INFO
	.align		4
.L_27:
        /*0038*/ 	.byte	0x04, 0x17
        /*003a*/ 	.short	(.L_29 - .L_28)
.L_28:
        /*003c*/ 	.word	0x00000000
        /*0040*/ 	.short	0x0000
        /*0042*/ 	.short	0x0000
        /*0044*/ 	.byte	0x00, 0xf5, 0x21, 0x00


	//----- nvinfo : EIATTR_SPARSE_MMA_MASK
	.align		4
.L_29:
        /*0048*/ 	.byte	0x03, 0x50
        /*004a*/ 	.short	0x0000


	//----- nvinfo : EIATTR_MAXREG_COUNT
	.align		4
        /*004c*/ 	.byte	0x03, 0x1b
        /*004e*/ 	.short	0x00ff


	//----- nvinfo : EIATTR_MERCURY_ISA_VERSION
	.align		4
        /*0050*/ 	.byte	0x03, 0x5f
        /*0052*/ 	.short	0x0101


	//----- nvinfo : EIATTR_VRC_CTA_INIT_COUNT
	.align		4
        /*0054*/ 	.byte	0x02, 0x4a
	.zero		1
	.zero		1


	//----- nvinfo : EIATTR_EXIT_INSTR_OFFSETS
	.align		4
        /*0058*/ 	.byte	0x04, 0x1c
        /*005a*/ 	.short	(.L_31 - .L_30)


	//   ....[0]....
.L_30:
        /*005c*/ 	.word	0x00000070


	//   ....[1]....
        /*0060*/ 	.word	0x000001d0


	//----- nvinfo : EIATTR_CRS_STACK_SIZE
	.align		4
.L_31:
        /*0064*/ 	.byte	0x04, 0x1e
        /*0066*/ 	.short	(.L_33 - .L_32)
.L_32:
        /*0068*/ 	.word	0x00000000


	//----- nvinfo : EIATTR_CBANK_PARAM_SIZE
	.align		4
.L_33:
        /*006c*/ 	.byte	0x03, 0x19
        /*006e*/ 	.short	0x0018


	//----- nvinfo : EIATTR_PARAM_CBANK
	.align		4
        /*0070*/ 	.byte	0x04, 0x0a
        /*0072*/ 	.short	(.L_35 - .L_34)
	.align		4
.L_34:
        /*0074*/ 	.word	index@(.nv.constant0._Z15aplly_NormalizePfS_fi)
        /*0078*/ 	.short	0x0380
        /*007a*/ 	.short	0x0018


	//----- nvinfo : EIATTR_SW_WAR
	.align		4
.L_35:
        /*007c*/ 	.byte	0x04, 0x36
        /*007e*/ 	.short	(.L_37 - .L_36)
.L_36:
        /*0080*/ 	.word	0x00000008
.L_37:


//--------------------- .nv.info._Z24result_Total_Parcial_SumPfS_i --------------------------
	.section	.nv.info._Z24result_Total_Parcial_SumPfS_i,"",@"SHT_CUDA_INFO"
	.sectionflags	@""
	.align	4


	//----- nvinfo : EIATTR_CUDA_API_VERSION
	.align		4
        /*0000*/ 	.byte	0x04, 0x37
        /*0002*/ 	.short	(.L_39 - .L_38)
.L_38:
        /*0004*/ 	.word	0x00000082


	//----- nvinfo : EIATTR_KPARAM_INFO
	.align		4
.L_39:
        /*0008*/ 	.byte	0x04, 0x17
        /*000a*/ 	.short	(.L_41 - .L_40)
.L_40:
        /*000c*/ 	.word	0x00000000
        /*0010*/ 	.short	0x0002
        /*0012*/ 	.short	0x0010
        /*0014*/ 	.byte	0x00, 0xf0, 0x11, 0x00


	//----- nvinfo : EIATTR_KPARAM_INFO
	.align		4
.L_41:
        /*0018*/ 	.byte	0x04, 0x17
        /*001a*/ 	.short	(.L_43 - .L_42)
.L_42:
        /*001c*/ 	.word	0x00000000
        /*0020*/ 	.short	0x0001
        /*0022*/ 	.short	0x0008
        /*0024*/ 	.byte	0x00, 0xf5, 0x21, 0x00


	//----- nvinfo : EIATTR_KPARAM_INFO
	.align		4
.L_43:
        /*0028*/ 	.byte	0x04, 0x17
        /*002a*/ 	.short	(.L_45 - .L_44)
.L_44:
        /*002c*/ 	.word	0x00000000
        /*0030*/ 	.short	0x0000
        /*0032*/ 	.short	0x0000
        /*0034*/ 	.byte	0x00, 0xf5, 0x21, 0x00


	//----- nvinfo : EIATTR_SPARSE_MMA_MASK
	.align		4
.L_45:
        /*0038*/ 	.byte	0x03, 0x50
        /*003a*/ 	.short	0x0000


	//----- nvinfo : EIATTR_MAXREG_COUNT
	.align		4
        /*003c*/ 	.byte	0x03, 0x1b
        /*003e*/ 	.short	0x00ff


	//----- nvinfo : EIATTR_NUM_BARRIERS
	.align		4
        /*0040*/ 	.byte	0x02, 0x4c
        /*0042*/ 	.byte	0x01
	.zero		1


	//----- nvinfo : EIATTR_MERCURY_ISA_VERSION
	.align		4
        /*0044*/ 	.byte	0x03, 0x5f
        /*0046*/ 	.short	0x0101


	//----- nvinfo : EIATTR_COOP_GROUP_MASK_REGIDS
	.align		4
        /*0048*/ 	.byte	0x04, 0x29
        /*004a*/ 	.short	(.L_47 - .L_46)


	//   ....[0]....
.L_46:
        /*004c*/ 	.word	0xffffffff


	//   ....[1]....
        /*0050*/ 	.word	0xffffffff


	//   ....[2]....
        /*0054*/ 	.word	0xffffffff


	//   ....[3]....
        /*0058*/ 	.word	0xffffffff


	//   ....[4]....
        /*005c*/ 	.word	0xffffffff


	//----- nvinfo : EIATTR_COOP_GROUP_INSTR_OFFSETS
	.align		4
.L_47:
        /*0060*/ 	.byte	0x04, 0x28
        /*0062*/ 	.short	(.L_49 - .L_48)


	//   ....[0]....
.L_48:
        /*0064*/ 	.word	0x00000240


	//   ....[1]....
        /*0068*/ 	.word	0x00000260


	//   ....[2]....
        /*006c*/ 	.word	0x00000280


	//   ....[3]....
        /*0070*/ 	.word	0x000002a0


	//   ....[4]....
        /*0074*/ 	.word	0x000002c0


	//----- nvinfo : EIATTR_VRC_CTA_INIT_COUNT
	.align		4
.L_49:
        /*0078*/ 	.byte	0x02, 0x4a
	.zero		1
	.zero		1


	//----- nvinfo : EIATTR_EXIT_INSTR_OFFSETS
	.align		4
        /*007c*/ 	.byte	0x04, 0x1c
        /*007e*/ 	.short	(.L_51 - .L_50)


	//   ....[0]....
.L_50:
        /*0080*/ 	.word	0x00000210


	//   ....[1]....
        /*0084*/ 	.word	0x000002d0


	//   ....[2]....
        /*0088*/ 	.word	0x00000310


	//----- nvinfo : EIATTR_CBANK_PARAM_SIZE
	.align		4
.L_51:
        /*008c*/ 	.byte	0x03, 0x19
        /*008e*/ 	.short	0x0014


	//----- nvinfo : EIATTR_PARAM_CBANK
	.align		4
        /*0090*/ 	.byte	0x04, 0x0a
        /*0092*/ 	.short	(.L_53 - .L_52)
	.align		4
.L_52:
        /*0094*/ 	.word	index@(.nv.constant0._Z24result_Total_Parcial_SumPfS_i)
        /*0098*/ 	.short	0x0380
        /*009a*/ 	.short	0x0014


	//----- nvinfo : EIATTR_SW_WAR
	.align		4
.L_53:
        /*009c*/ 	.byte	0x04, 0x36
        /*009e*/ 	.short	(.L_55 - .L_54)
.L_54:
        /*00a0*/ 	.word	0x00000008
.L_55:


//--------------------- .nv.info._Z28normalize_Vector_SharememoryPfS_i --------------------------
	.section	.nv.info._Z28normalize_Vector_SharememoryPfS_i,"",@"SHT_CUDA_INFO"
	.sectionflags	@""
	.align	4


	//----- nvinfo : EIATTR_CUDA_API_VERSION
	.align		4
        /*0000*/ 	.byte	0x04, 0x37
        /*0002*/ 	.short	(.L_57 - .L_56)
.L_56:
        /*0004*/ 	.word	0x00000082


	//----- nvinfo : EIATTR_KPARAM_INFO
	.align		4
.L_57:
        /*0008*/ 	.byte	0x04, 0x17
        /*000a*/ 	.short	(.L_59 - .L_58)
.L_58:
        /*000c*/ 	.word	0x00000000
        /*0010*/ 	.short	0x0002
        /*0012*/ 	.short	0x0010
        /*0014*/ 	.byte	0x00, 0xf0, 0x11, 0x00


	//----- nvinfo : EIATTR_KPARAM_INFO
	.align		4
.L_59:
        /*0018*/ 	.byte	0x04, 0x17
        /*001a*/ 	.short	(.L_61 - .L_60)
.L_60:
        /*001c*/ 	.word	0x00000000
        /*0020*/ 	.short	0x0001
        /*0022*/ 	.short	0x0008
        /*0024*/ 	.byte	0x00, 0xf5, 0x21, 0x00


	//----- nvinfo : EIATTR_KPARAM_INFO
	.align		4
.L_61:
        /*0028*/ 	.byte	0x04, 0x17
        /*002a*/ 	.short	(.L_63 - .L_62)
.L_62:
        /*002c*/ 	.word	0x00000000
        /*0030*/ 	.short	0x0000
        /*0032*/ 	.short	0x0000
        /*0034*/ 	.byte	0x00, 0xf5, 0x21, 0x00


	//----- nvinfo : EIATTR_SPARSE_MMA_MASK
	.align		4
.L_63:
        /*0038*/ 	.byte	0x03, 0x50
        /*003a*/ 	.short	0x0000


	//----- nvinfo : EIATTR_MAXREG_COUNT
	.align		4
        /*003c*/ 	.byte	0x03, 0x1b
        /*003e*/ 	.short	0x00ff


	//----- nvinfo : EIATTR_NUM_BARRIERS
	.align		4
        /*0040*/ 	.byte	0x02, 0x4c
        /*0042*/ 	.byte	0x01
	.zero		1


	//----- nvinfo : EIATTR_MERCURY_ISA_VERSION
	.align		4
        /*0044*/ 	.byte	0x03, 0x5f
        /*0046*/ 	.short	0x0101


	//----- nvinfo : EIATTR_COOP_GROUP_MASK_REGIDS
	.align		4
        /*0048*/ 	.byte	0x04, 0x29
        /*004a*/ 	.short	(.L_65 - .L_64)


	//   ....[0]....
.L_64:
        /*004c*/ 	.word	0xffffffff


	//   ....[1]....
        /*0050*/ 	.word	0xffffffff


	//   ....[2]....
        /*0054*/ 	.word	0xffffffff


	//   ....[3]....
        /*0058*/ 	.word	0xffffffff


	//   ....[4]....
        /*005c*/ 	.word	0xffffffff


	//----- nvinfo : EIATTR_COOP_GROUP_INSTR_OFFSETS
	.align		4
.L_65:
        /*0060*/ 	.byte	0x04, 0x28
        /*0062*/ 	.short	(.L_67 - .L_66)


	//   ....[0]....
.L_66:
        /*0064*/ 	.word	0x00000250


	//   ....[1]....
        /*0068*/ 	.word	0x00000270


	//   ....[2]....
        /*006c*/ 	.word	0x00000290


	//   ....[3]....
        /*0070*/ 	.word	0x000002b0


	//   ....[4]....
        /*0074*/ 	.word	0x000002d0


	//----- nvinfo : EIATTR_VRC_CTA_INIT_COUNT
	.align		4
.L_67:
        /*0078*/ 	.byte	0x02, 0x4a
	.zero		1
	.zero		1


	//----- nvinfo : EIATTR_EXIT_INSTR_OFFSETS
	.align		4
        /*007c*/ 	.byte	0x04, 0x1c
        /*007e*/ 	.short	(.L_69 - .L_68)


	//   ....[0]....
.L_68:
        /*0080*/ 	.word	0x00000220


	//   ....[1]....
        /*0084*/ 	.word	0x000002e0


	//   ....[2]....
        /*0088*/ 	.word	0x00000330


	//----- nvinfo : EIATTR_CBANK_PARAM_SIZE
	.align		4
.L_69:
        /*008c*/ 	.byte	0x03, 0x19
        /*008e*/ 	.short	0x0014


	//----- nvinfo : EIATTR_PARAM_CBANK
	.align		4
        /*0090*/ 	.byte	0x04, 0x0a
        /*0092*/ 	.short	(.L_71 - .L_70)
	.align		4
.L_70:
        /*0094*/ 	.word	index@(.nv.constant0._Z28normalize_Vector_SharememoryPfS_i)
        /*0098*/ 	.short	0x0380
        /*009a*/ 	.short	0x0014


	//----- nvinfo : EIATTR_SW_WAR
	.align		4
.L_71:
        /*009c*/ 	.byte	0x04, 0x36
        /*009e*/ 	.short	(.L_73 - .L_72)
.L_72:
        /*00a0*/ 	.word	0x00000008
.L_73:


//--------------------- .nv.callgraph             --------------------------
	.section	.nv.callgraph,"",@"SHT_CUDA_CALLGRAPH"
	.align	4
	.sectionentsize	8
	.align		4
        /*0000*/ 	.word	0x00000000
	.align		4
        /*0004*/ 	.word	0xffffffff
	.align		4
        /*0008*/ 	.word	0x00000000
	.align		4
        /*000c*/ 	.word	0xfffffffe
	.align		4
        /*0010*/ 	.word	0x00000000
	.align		4
        /*0014*/ 	.word	0xfffffffd
	.align		4
        /*0018*/ 	.word	0x00000000
	.align		4
        /*001c*/ 	.word	0xfffffffc


//--------------------- .text._Z15aplly_NormalizePfS_fi --------------------------
	.section	.text._Z15aplly_NormalizePfS_fi,"ax",@progbits
	.align	128
        .global         _Z15aplly_NormalizePfS_fi
        .type           _Z15aplly_NormalizePfS_fi,@function
        .size           _Z15aplly_NormalizePfS_fi,(.L_x_20 - _Z15aplly_NormalizePfS_fi)
        .other          _Z15aplly_NormalizePfS_fi,@"STO_CUDA_ENTRY STV_DEFAULT"
_Z15aplly_NormalizePfS_fi:
.text._Z15aplly_NormalizePfS_fi:
[----:B------:R-:W-:Y:S01]  /*0000*/  LDC R1, c[0x0][0x37c] ;  /* 0x0000df00ff017b82 */ /* 0x000fe20000000800 */
[----:B------:R-:W0:Y:S01]  /*0010*/  S2R R2, SR_CTAID.X ;  /* 0x0000000000027919 */ /* 0x000e220000002500 */
[----:B------:R-:W0:Y:S01]  /*0020*/  LDCU UR4, c[0x0][0x360] ;  /* 0x00006c00ff0477ac */ /* 0x000e220008000800 */
[----:B------:R-:W0:Y:S01]  /*0030*/  S2R R3, SR_TID.X ;  /* 0x0000000000037919 */ /* 0x000e220000002100 */
[----:B------:R-:W1:Y:S01]  /*0040*/  LDCU UR5, c[0x0][0x394] ;  /* 0x00007280ff0577ac */ /* 0x000e620008000800 */
[----:B0-----:R-:W-:-:S05]  /*0050*/  IMAD R2, R2, UR4, R3 ;  /* 0x0000000402027c24 */ /* 0x001fca000f8e0203 */
[----:B-1----:R-:W-:-:S13]  /*0060*/  ISETP.GE.AND P0, PT, R2, UR5, PT ;  /* 0x0000000502007c0c */ /* 0x002fda000bf06270 */
[----:B------:R-:W-:Y:S05]  /*0070*/  @P0 EXIT ;  /* 0x000000000000094d */ /* 0x000fea0003800000 */
[----:B------:R-:W0:Y:S01]  /*0080*/  LDC.64 R4, c[0x0][0x388] ;  /* 0x0000e200ff047b82 */ /* 0x000e220000000a00 */
[----:B------:R-:W1:Y:S07]  /*0090*/  LDCU.64 UR4, c[0x0][0x358] ;  /* 0x00006b00ff0477ac */ /* 0x000e6e0008000a00 */
[----:B------:R-:W2:Y:S01]  /*00a0*/  LDC R9, c[0x0][0x390] ;  /* 0x0000e400ff097b82 */ /* 0x000ea20000000800 */
[----:B0-----:R-:W-:-:S05]  /*00b0*/  IMAD.WIDE R4, R2, 0x4, R4 ;  /* 0x0000000402047825 */ /* 0x001fca00078e0204 */
[----:B-1----:R-:W3:Y:S01]  /*00c0*/  LDG.E R0, desc[UR4][R4.64] ;  /* 0x0000000404007981 */ /* 0x002ee2000c1e1900 */
[----:B------:R-:W-:Y:S01]  /*00d0*/  BSSY.RECONVERGENT B0, `(.L_x_0) ;  /* 0x000000c000007945 */ /* 0x000fe20003800200 */
[----:B--2---:R-:W0:Y:S02]  /*00e0*/  MUFU.RCP R3, R9 ;  /* 0x0000000900037308 */ /* 0x004e240000001000 */
[----:B0-----:R-:W-:-:S04]  /*00f0*/  FFMA R6, R3, -R9, 1 ;  /* 0x3f80000003067423 */ /* 0x001fc80000000809 */
[----:B------:R-:W-:Y:S02]  /*0100*/  FFMA R3, R3, R6, R3 ;  /* 0x0000000603037223 */ /* 0x000fe40000000003 */
[----:B---3--:R-:W0:Y:S02]  /*0110*/  FCHK P0, R0, R9 ;  /* 0x0000000900007302 */ /* 0x008e240000000000 */
[----:B------:R-:W-:-:S04]  /*0120*/  FFMA R6, R0, R3, RZ ;  /* 0x0000000300067223 */ /* 0x000fc800000000ff */
[----:B------:R-:W-:-:S04]  /*0130*/  FFMA R7, R6, -R9, R0 ;  /* 0x8000000906077223 */ /* 0x000fc80000000000 */
[----:B------:R-:W-:Y:S01]  /*0140*/  FFMA R7, R3, R7, R6 ;  /* 0x0000000703077223 */ /* 0x000fe20000000006 */
[----:B0-----:R-:W-:Y:S06]  /*0150*/  @!P0 BRA `(.L_x_1) ;  /* 0x00000000000c8947 */ /* 0x001fec0003800000 */
[----:B------:R-:W-:-:S07]  /*0160*/  MOV R4, 0x180 ;  /* 0x0000018000047802 */ /* 0x000fce0000000f00 */
[----:B------:R-:W-:Y:S05]  /*0170*/  CALL.REL.NOINC `($__internal_0_$__cuda_sm3x_div_rn_noftz_f32_slowpath) ;  /* 0x0000000000187944 */ /* 0x000fea0003c00000 */
[----:B------:R-:W-:-:S07]  /*0180*/  IMAD.MOV.U32 R7, RZ, RZ, R0 ;  /* 0x000000ffff077224 */ /* 0x000fce00078e0000 */
.L_x_1:
[----:B------:R-:W-:Y:S05]  /*0190*/  BSYNC.RECONVERGENT B0 ;  /* 0x0000000000007941 */ /* 0x000fea0003800200 */
.L_x_0:
[----:B------:R-:W0:Y:S02]  /*01a0*/  LDC.64 R4, c[0x0][0x380] ;  /* 0x0000e000ff047b82 */ /* 0x000e240000000a00 */
[----:B0-----:R-:W-:-:S05]  /*01b0*/  IMAD.WIDE R2, R2, 0x4, R4 ;  /* 0x0000000402027825 */ /* 0x001fca00078e0204 */
[----:B------:R-:W-:Y:S01]  /*01c0*/  STG.E desc[UR4][R2.64], R7 ;  /* 0x0000000702007986 */ /* 0x000fe2000c101904 */
[----:B------:R-:W-:Y:S05]  /*01d0*/  EXIT ;  /* 0x000000000000794d */ /* 0x000fea0003800000 */
        .weak           $__internal_0_$__cuda_sm3x_div_rn_noftz_f32_slowpath
        .type           $__internal_0_$__cuda_sm3x_div_rn_noftz_f32_slowpath,@function
        .size           $__internal_0_$__cuda_sm3x_div_rn_noftz_f32_slowpath,(.L_x_20 - $__internal_0_$__cuda_sm3x_div_rn_noftz_f32_slowpath)
$__internal_0_$__cuda_sm3x_div_rn_noftz_f32_slowpath:
[----:B------:R-:W0:Y:S01]  /*01e0*/  LDC R3, c[0x0][0x390] ;  /* 0x0000e400ff037b82 */ /* 0x000e220000000800 */
[--C-:B------:R-:W-:Y:S01]  /*01f0*/  SHF.R.U32.HI R5, RZ, 0x17, R0.reuse ;  /* 0x00000017ff057819 */ /* 0x100fe20000011600 */
[----:B------:R-:W1:Y:S01]  /*0200*/  LDCU UR6, c[0x0][0x390] ;  /* 0x00007200ff0677ac */ /* 0x000e620008000800 */
[----:B------:R-:W-:Y:S01]  /*0210*/  BSSY.RECONVERGENT B1, `(.L_x_2) ;  /* 0x0000064000017945 */ /* 0x000fe20003800200 */
[----:B------:R-:W-:Y:S01]  /*0220*/  IMAD.MOV.U32 R7, RZ, RZ, R0 ;  /* 0x000000ffff077224 */ /* 0x000fe200078e0000 */
[----:B------:R-:W-:-:S05]  /*0230*/  LOP3.LUT R5, R5, 0xff, RZ, 0xc0, !PT ;  /* 0x000000ff05057812 */ /* 0x000fca00078ec0ff */
[----:B------:R-:W-:Y:S02]  /*0240*/  VIADD R10, R5, 0xffffffff ;  /* 0xffffffff050a7836 */ /* 0x000fe40000000000 */
[----:B-1----:R-:W-:Y:S01]  /*0250*/  IMAD.U32 R8, RZ, RZ, UR6 ;  /* 0x00000006ff087e24 */ /* 0x002fe2000f8e00ff */
[----:B0-----:R-:W-:-:S04]  /*0260*/  SHF.R.U32.HI R6, RZ, 0x17, R3 ;  /* 0x00000017ff067819 */ /* 0x001fc80000011603 */
[----:B------:R-:W-:-:S05]  /*0270*/  LOP3.LUT R6, R6, 0xff, RZ, 0xc0, !PT ;  /* 0x000000ff06067812 */ /* 0x000fca00078ec0ff */
[----:B------:R-:W-:-:S05]  /*0280*/  VIADD R11, R6, 0xffffffff ;  /* 0xffffffff060b7836 */ /* 0x000fca0000000000 */
[----:B------:R-:W-:-:S04]  /*0290*/  ISETP.GT.U32.AND P0, PT, R11, 0xfd, PT ;  /* 0x000000fd0b00780c */ /* 0x000fc80003f04070 */
[----:B------:R-:W-:-:S13]  /*02a0*/  ISETP.GT.U32.OR P0, PT, R10, 0xfd, P0 ;  /* 0x000000fd0a00780c */ /* 0x000fda0000704470 */
[----:B------:R-:W-:Y:S01]  /*02b0*/  @!P0 IMAD.MOV.U32 R9, RZ, RZ, RZ ;  /* 0x000000ffff098224 */ /* 0x000fe200078e00ff */
[----:B------:R-:W-:Y:S06]  /*02c0*/  @!P0 BRA `(.L_x_3) ;  /* 0x00000000005c8947 */ /* 0x000fec0003800000 */
[----:B------:R-:W-:Y:S02]  /*02d0*/  FSETP.GTU.FTZ.AND P1, PT, |R3|, +INF , PT ;  /* 0x7f8000000300780b */ /* 0x000fe40003f3c200 */
[----:B------:R-:W-:-:S04]  /*02e0*/  FSETP.GTU.FTZ.AND P0, PT, |R0|, +INF , PT ;  /* 0x7f8000000000780b */ /* 0x000fc80003f1c200 */
[----:B------:R-:W-:-:S13]  /*02f0*/  PLOP3.LUT P0, PT, P0, P1, PT, 0xf8, 0x8f ;  /* 0x00000000008f781c */ /* 0x000fda0000703f70 */
[----:B------:R-:W-:Y:S05]  /*0300*/  @P0 BRA `(.L_x_4) ;  /* 0x00000004004c0947 */ /* 0x000fea0003800000 */
[----:B------:R-:W-:-:S13]  /*0310*/  LOP3.LUT P0, RZ, R8, 0x7fffffff, R7, 0xc8, !PT ;  /* 0x7fffffff08ff7812 */ /* 0x000fda000780c807 */
[----:B------:R-:W-:Y:S05]  /*0320*/  @!P0 BRA `(.L_x_5) ;  /* 0x00000004003c8947 */ /* 0x000fea0003800000 */
[C---:B------:R-:W-:Y:S02]  /*0330*/  FSETP.NEU.FTZ.AND P2, PT, |R0|.reuse, +INF , PT ;  /* 0x7f8000000000780b */ /* 0x040fe40003f5d200 */
[----:B------:R-:W-:Y:S02]  /*0340*/  FSETP.NEU.FTZ.AND P1, PT, |R3|, +INF , PT ;  /* 0x7f8000000300780b */ /* 0x000fe40003f3d200 */
[----:B------:R-:W-:-:S11]  /*0350*/  FSETP.NEU.FTZ.AND P0, PT, |R0|, +INF , PT ;  /* 0x7f8000000000780b */ /* 0x000fd60003f1d200 */
[----:B------:R-:W-:Y:S05]  /*0360*/  @!P1 BRA !P2, `(.L_x_5) ;  /* 0x00000004002c9947 */ /* 0x000fea0005000000 */
[----:B------:R-:W-:-:S04]  /*0370*/  LOP3.LUT P2, RZ, R7, 0x7fffffff, RZ, 0xc0, !PT ;  /* 0x7fffffff07ff7812 */ /* 0x000fc8000784c0ff */
[----:B------:R-:W-:-:S13]  /*0380*/  PLOP3.LUT P1, PT, P1, P2, PT, 0x2f, 0xf2 ;  /* 0x0000000000f2781c */ /* 0x000fda0000f24577 */
[----:B------:R-:W-:Y:S05]  /*0390*/  @P1 BRA `(.L_x_6) ;  /* 0x0000000400181947 */ /* 0x000fea0003800000 */
[----:B------:R-:W-:-:S04]  /*03a0*/  LOP3.LUT P1, RZ, R8, 0x7fffffff, RZ, 0xc0, !PT ;  /* 0x7fffffff08ff7812 */ /* 0x000fc8000782c0ff */
[----:B------:R-:W-:-:S13]  /*03b0*/  PLOP3.LUT P0, PT, P0, P1, PT, 0x2f, 0xf2 ;  /* 0x0000000000f2781c */ /* 0x000fda0000702577 */
[----:B------:R-:W-:Y:S05]  /*03c0*/  @P0 BRA `(.L_x_7) ;  /* 0x0000000400000947 */ /* 0x000fea0003800000 */
[----:B------:R-:W-:Y:S02]  /*03d0*/  ISETP.GE.AND P0, PT, R10, RZ, PT ;  /* 0x000000ff0a00720c */ /* 0x000fe40003f06270 */
[----:B------:R-:W-:-:S11]  /*03e0*/  ISETP.GE.AND P1, PT, R11, RZ, PT ;  /* 0x000000ff0b00720c */ /* 0x000fd60003f26270 */
[----:B------:R-:W-:Y:S02]  /*03f0*/  @P0 IMAD.MOV.U32 R9, RZ, RZ, RZ ;  /* 0x000000ffff090224 */ /* 0x000fe400078e00ff */
[----:B------:R-:W-:Y:S01]  /*0400*/  @!P0 FFMA R7, R0, 1.84467440737095516160e+19, RZ ;  /* 0x5f80000000078823 */ /* 0x000fe200000000ff */
[----:B------:R-:W-:Y:S02]  /*0410*/  @!P0 IMAD.MOV.U32 R9, RZ, RZ, -0x40 ;  /* 0xffffffc0ff098424 */ /* 0x000fe400078e00ff */
[----:B------:R-:W-:Y:S02]  /*0420*/  @!P1 FFMA R8, R3, 1.84467440737095516160e+19, RZ ;  /* 0x5f80000003089823 */ /* 0x000fe400000000ff */
[----:B------:R-:W-:-:S07]  /*0430*/  @!P1 VIADD R9, R9, 0x40 ;  /* 0x0000004009099836 */ /* 0x000fce0000000000 */
.L_x_3:
[----:B------:R-:W-:Y:S01]  /*0440*/  LEA R3, R6, 0xc0800000, 0x17 ;  /* 0xc080000006037811 */ /* 0x000fe200078eb8ff */
[----:B------:R-:W-:Y:S01]  /*0450*/  VIADD R5, R5, 0xffffff81 ;  /* 0xffffff8105057836 */ /* 0x000fe20000000000 */
[----:B------:R-:W-:Y:S03]  /*0460*/  BSSY.RECONVERGENT B2, `(.L_x_8) ;  /* 0x0000035000027945 */ /* 0x000fe60003800200 */
[----:B------:R-:W-:Y:S01]  /*0470*/  IMAD.IADD R3, R8, 0x1, -R3 ;  /* 0x0000000108037824 */ /* 0x000fe200078e0a03 */
[C---:B------:R-:W-:Y:S01]  /*0480*/  IADD3 R6, PT, PT, R5.reuse, 0x7f, -R6 ;  /* 0x0000007f05067810 */ /* 0x040fe20007ffe806 */
[----:B------:R-:W-:Y:S02]  /*0490*/  IMAD R0, R5, -0x800000, R7 ;  /* 0xff80000005007824 */ /* 0x000fe400078e0207 */
[----:B------:R-:W0:Y:S01]  /*04a0*/  MUFU.RCP R8, R3 ;  /* 0x0000000300087308 */ /* 0x000e220000001000 */
[----:B------:R-:W-:Y:S01]  /*04b0*/  FADD.FTZ R11, -R3, -RZ ;  /* 0x800000ff030b7221 */ /* 0x000fe20000010100 */
[----:B------:R-:W-:-:S03]  /*04c0*/  IMAD.IADD R6, R6, 0x1, R9 ;  /* 0x0000000106067824 */ /* 0x000fc600078e0209 */
[----:B0-----:R-:W-:-:S04]  /*04d0*/  FFMA R13, R8, R11, 1 ;  /* 0x3f800000080d7423 */ /* 0x001fc8000000000b */
[----:B------:R-:W-:-:S04]  /*04e0*/  FFMA R10, R8, R13, R8 ;  /* 0x0000000d080a7223 */ /* 0x000fc80000000008 */
[----:B------:R-:W-:-:S04]  /*04f0*/  FFMA R7, R0, R10, RZ ;  /* 0x0000000a00077223 */ /* 0x000fc800000000ff */
[----:B------:R-:W-:-:S04]  /*0500*/  FFMA R8, R11, R7, R0 ;  /* 0x000000070b087223 */ /* 0x000fc80000000000 */
[----:B------:R-:W-:-:S04]  /*0510*/  FFMA R7, R10, R8, R7 ;  /* 0x000000080a077223 */ /* 0x000fc80000000007 */
[----:B------:R-:W-:-:S04]  /*0520*/  FFMA R8, R11, R7, R0 ;  /* 0x000000070b087223 */ /* 0x000fc80000000000 */
[----:B------:R-:W-:-:S05]  /*0530*/  FFMA R0, R10, R8, R7 ;  /* 0x000000080a007223 */ /* 0x000fca0000000007 */
[----:B------:R-:W-:-:S04]  /*0540*/  SHF.R.U32.HI R3, RZ, 0x17, R0 ;  /* 0x00000017ff037819 */ /* 0x000fc80000011600 */
[----:B------:R-:W-:-:S05]  /*0550*/  LOP3.LUT R3, R3, 0xff, RZ, 0xc0, !PT ;  /* 0x000000ff03037812 */ /* 0x000fca00078ec0ff */
[----:B------:R-:W-:-:S04]  /*0560*/  IMAD.IADD R9, R3, 0x1, R6 ;  /* 0x0000000103097824 */ /* 0x000fc800078e0206 */
[----:B------:R-:W-:-:S05]  /*0570*/  VIADD R3, R9, 0xffffffff ;  /* 0xffffffff09037836 */ /* 0x000fca0000000000 */
[----:B------:R-:W-:-:S13]  /*0580*/  ISETP.GE.U32.AND P0, PT, R3, 0xfe, PT ;  /* 0x000000fe0300780c */ /* 0x000fda0003f06070 */
[----:B------:R-:W-:Y:S05]  /*0590*/  @!P0 BRA `(.L_x_9) ;  /* 0x0000000000808947 */ /* 0x000fea0003800000 */
[----:B------:R-:W-:-:S13]  /*05a0*/  ISETP.GT.AND P0, PT, R9, 0xfe, PT ;  /* 0x000000fe0900780c */ /* 0x000fda0003f04270 */
[----:B------:R-:W-:Y:S05]  /*05b0*/  @P0 BRA `(.L_x_10) ;  /* 0x00000000006c0947 */ /* 0x000fea0003800000 */
[----:B------:R-:W-:-:S13]  /*05c0*/  ISETP.GE.AND P0, PT, R9, 0x1, PT ;  /* 0x000000010900780c */ /* 0x000fda0003f06270 */
[----:B------:R-:W-:Y:S05]  /*05d0*/  @P0 BRA `(.L_x_11) ;  /* 0x0000000000740947 */ /* 0x000fea0003800000 */
[----:B------:R-:W-:Y:S02]  /*05e0*/  ISETP.GE.AND P0, PT, R9, -0x18, PT ;  /* 0xffffffe80900780c */ /* 0x000fe40003f06270 */
[----:B------:R-:W-:-:S11]  /*05f0*/  LOP3.LUT R0, R0, 0x80000000, RZ, 0xc0, !PT ;  /* 0x8000000000007812 */ /* 0x000fd600078ec0ff */
[----:B------:R-:W-:Y:S05]  /*0600*/  @!P0 BRA `(.L_x_11) ;  /* 0x0000000000688947 */ /* 0x000fea0003800000 */
[CCC-:B------:R-:W-:Y:S01]  /*0610*/  FFMA.RZ R3, R10.reuse, R8.reuse, R7.reuse ;  /* 0x000000080a037223 */ /* 0x1c0fe2000000c007 */
[CCC-:B------:R-:W-:Y:S01]  /*0620*/  FFMA.RM R6, R10.reuse, R8.reuse, R7.reuse ;  /* 0x000000080a067223 */ /* 0x1c0fe20000004007 */
[C---:B------:R-:W-:Y:S02]  /*0630*/  ISETP.NE.AND P2, PT, R9.reuse, RZ, PT ;  /* 0x000000ff0900720c */ /* 0x040fe40003f45270 */
[----:B------:R-:W-:Y:S02]  /*0640*/  ISETP.NE.AND P1, PT, R9, RZ, PT ;  /* 0x000000ff0900720c */ /* 0x000fe40003f25270 */
[----:B------:R-:W-:Y:S01]  /*0650*/  LOP3.LUT R5, R3, 0x7fffff, RZ, 0xc0, !PT ;  /* 0x007fffff03057812 */ /* 0x000fe200078ec0ff */
[----:B------:R-:W-:Y:S01]  /*0660*/  FFMA.RP R3, R10, R8, R7 ;  /* 0x000000080a037223 */ /* 0x000fe20000008007 */
[----:B------:R-:W-:Y:S02]  /*0670*/  VIADD R8, R9, 0x20 ;  /* 0x0000002009087836 */ /* 0x000fe40000000000 */
[----:B------:R-:W-:Y:S01]  /*0680*/  LOP3.LUT R5, R5, 0x800000, RZ, 0xfc, !PT ;  /* 0x0080000005057812 */ /* 0x000fe200078efcff */
[----:B------:R-:W-:Y:S01]  /*0690*/  IMAD.MOV R7, RZ, RZ, -R9 ;  /* 0x000000ffff077224 */ /* 0x000fe200078e0a09 */
[----:B------:R-:W-:-:S02]  /*06a0*/  FSETP.NEU.FTZ.AND P0, PT, R3, R6, PT ;  /* 0x000000060300720b */ /* 0x000fc40003f1d000 */
[----:B------:R-:W-:Y:S02]  /*06b0*/  SHF.L.U32 R8, R5, R8, RZ ;  /* 0x0000000805087219 */ /* 0x000fe400000006ff */
[----:B------:R-:W-:Y:S02]  /*06c0*/  SEL R6, R7, RZ, P2 ;  /* 0x000000ff07067207 */ /* 0x000fe40001000000 */
[----:B------:R-:W-:Y:S02]  /*06d0*/  ISETP.NE.AND P1, PT, R8, RZ, P1 ;  /* 0x000000ff0800720c */ /* 0x000fe40000f25270 */
[----:B------:R-:W-:Y:S02]  /*06e0*/  SHF.R.U32.HI R6, RZ, R6, R5 ;  /* 0x00000006ff067219 */ /* 0x000fe40000011605 */
[----:B------:R-:W-:Y:S02]  /*06f0*/  PLOP3.LUT P0, PT, P0, P1, PT, 0xf8, 0x8f ;  /* 0x00000000008f781c */ /* 0x000fe40000703f70 */
[----:B------:R-:W-:-:S02]  /*0700*/  SHF.R.U32.HI R8, RZ, 0x1, R6 ;  /* 0x00000001ff087819 */ /* 0x000fc40000011606 */
[----:B------:R-:W-:-:S04]  /*0710*/  SEL R3, RZ, 0x1, !P0 ;  /* 0x00000001ff037807 */ /* 0x000fc80004000000 */
[----:B------:R-:W-:-:S04]  /*0720*/  LOP3.LUT R3, R3, 0x1, R8, 0xf8, !PT ;  /* 0x0000000103037812 */ /* 0x000fc800078ef808 */
[----:B------:R-:W-:-:S05]  /*0730*/  LOP3.LUT R3, R3, R6, RZ, 0xc0, !PT ;  /* 0x0000000603037212 */ /* 0x000fca00078ec0ff */
[----:B------:R-:W-:-:S05]  /*0740*/  IMAD.IADD R3, R8, 0x1, R3 ;  /* 0x0000000108037824 */ /* 0x000fca00078e0203 */
[----:B------:R-:W-:Y:S01]  /*0750*/  LOP3.LUT R0, R3, R0, RZ, 0xfc, !PT ;  /* 0x0000000003007212 */ /* 0x000fe200078efcff */
[----:B------:R-:W-:Y:S06]  /*0760*/  BRA `(.L_x_11) ;  /* 0x0000000000107947 */ /* 0x000fec0003800000 */
.L_x_10:
[----:B------:R-:W-:-:S04]  /*0770*/  LOP3.LUT R0, R0, 0x80000000, RZ, 0xc0, !PT ;  /* 0x8000000000007812 */ /* 0x000fc800078ec0ff */
[----:B------:R-:W-:Y:S01]  /*0780*/  LOP3.LUT R0, R0, 0x7f800000, RZ, 0xfc, !PT ;  /* 0x7f80000000007812 */ /* 0x000fe200078efcff */
[----:B------:R-:W-:Y:S06]  /*0790*/  BRA `(.L_x_11) ;  /* 0x0000000000047947 */ /* 0x000fec0003800000 */
.L_x_9:
[----:B------:R-:W-:-:S07]  /*07a0*/  IMAD R0, R6, 0x800000, R0 ;  /* 0x0080000006007824 */ /* 0x000fce00078e0200 */
.L_x_11:
[----:B------:R-:W-:Y:S05]  /*07b0*/  BSYNC.RECONVERGENT B2 ;  /* 0x0000000000027941 */ /* 0x000fea0003800200 */
.L_x_8:
[----:B------:R-:W-:Y:S05]  /*07c0*/  BRA `(.L_x_12) ;  /* 0x0000000000207947 */ /* 0x000fea0003800000 */
.L_x_7:
[----:B------:R-:W-:-:S04]  /*07d0*/  LOP3.LUT R0, R8, 0x80000000, R7, 0x48, !PT ;  /* 0x8000000008007812 */ /* 0x000fc800078e4807 */
[----:B------:R-:W-:Y:S01]  /*07e0*/  LOP3.LUT R0, R0, 0x7f800000, RZ, 0xfc, !PT ;  /* 0x7f80000000007812 */ /* 0x000fe200078efcff */
[----:B------:R-:W-:Y:S06]  /*07f0*/  BRA `(.L_x_12) ;  /* 0x0000000000147947 */ /* 0x000fec0003800000 */
.L_x_6:
[----:B------:R-:W-:Y:S01]  /*0800*/  LOP3.LUT R0, R8, 0x80000000, R7, 0x48, !PT ;  /* 0x8000000008007812 */ /* 0x000fe200078e4807 */
[----:B------:R-:W-:Y:S06]  /*0810*/  BRA `(.L_x_12) ;  /* 0x00000000000c7947 */ /* 0x000fec0003800000 */
.L_x_5:
[----:B------:R-:W0:Y:S01]  /*0820*/  MUFU.RSQ R0, -QNAN ;  /* 0xffc0000000007908 */ /* 0x000e220000001400 */
[----:B------:R-:W-:Y:S05]  /*0830*/  BRA `(.L_x_12) ;  /* 0x0000000000047947 */ /* 0x000fea0003800000 */
.L_x_4:
[----:B------:R-:W-:-:S07]  /*0840*/  FADD.FTZ R0, R0, R3 ;  /* 0x0000000300007221 */ /* 0x000fce0000010000 */
.L_x_12:
[----:B------:R-:W-:Y:S05]  /*0850*/  BSYNC.RECONVERGENT B1 ;  /* 0x0000000000017941 */ /* 0x000fea0003800200 */
.L_x_2:
[----:B------:R-:W-:-:S04]  /*0860*/  IMAD.MOV.U32 R5, RZ, RZ, 0x0 ;  /* 0x00000000ff057424 */ /* 0x000fc800078e00ff */
[----:B0-----:R-:W-:Y:S05]  /*0870*/  RET.REL.NODEC R4 `(_Z15aplly_NormalizePfS_fi) ;  /* 0xfffffff404e07950 */ /* 0x001fea0003c3ffff */
.L_x_13:
[----:B------:R-:W-:-:S00]  /*0880*/  BRA `(.L_x_13) ;  /* 0xfffffffc00fc7947 */ /* 0x000fc0000383ffff */
[----:B------:R-:W-:-:S00]  /*0890*/  NOP ;  /* 0x0000000000007918 */ /* 0x000fc00000000000 */
        /* <DEDUP_REMOVED lines=14> */
.L_x_20:


//--------------------- .text._Z24result_Total_Parcial_SumPfS_i --------------------------
	.section	.text._Z24result_Total_Parcial_SumPfS_i,"ax",@progbits
	.align	128
        .global         _Z24result_Total_Parcial_SumPfS_i
        .type           _Z24result_Total_Parcial_SumPfS_i,@function
        .size           _Z24result_Total_Parcial_SumPfS_i,(.L_x_22 - _Z24result_Total_Parcial_SumPfS_i)
        .other          _Z24result_Total_Parcial_SumPfS_i,@"STO_CUDA_ENTRY STV_DEFAULT"
_Z24result_Total_Parcial_SumPfS_i:
.text._Z24result_Total_Parcial_SumPfS_i:
[----:B------:R-:W-:Y:S01]  /*0000*/  LDC R1, c[0x0][0x37c] ;  /* 0x0000df00ff017b82 */ /* 0x000fe20000000800 */
[----:B------:R-:W0:Y:S01]  /*0010*/  S2R R6, SR_TID.X ;  /* 0x0000000000067919 */ /* 0x000e220000002100 */
[----:B------:R-:W0:Y:S01]  /*0020*/  LDCU UR8, c[0x0][0x360] ;  /* 0x00006c00ff0877ac */ /* 0x000e220008000800 */
[----:B------:R-:W-:Y:S01]  /*0030*/  IMAD.MOV.U32 R4, RZ, RZ, RZ ;  /* 0x000000ffff047224 */ /* 0x000fe200078e00ff */
[----:B------:R-:W0:Y:S01]  /*0040*/  S2R R5, SR_CTAID.X ;  /* 0x0000000000057919 */ /* 0x000e220000002500 */
[----:B------:R-:W1:Y:S01]  /*0050*/  LDCU UR4, c[0x0][0x390] ;  /* 0x00007200ff0477ac */ /* 0x000e620008000800 */
[----:B------:R-:W2:Y:S01]  /*0060*/  LDCU.64 UR6, c[0x0][0x358] ;  /* 0x00006b00ff0677ac */ /* 0x000ea20008000a00 */
[----:B0-----:R-:W-:-:S05]  /*0070*/  IMAD R5, R5, UR8, R6 ;  /* 0x0000000805057c24 */ /* 0x001fca000f8e0206 */
[----:B-1----:R-:W-:-:S13]  /*0080*/  ISETP.GE.AND P0, PT, R5, UR4, PT ;  /* 0x0000000405007c0c */ /* 0x002fda000bf06270 */
[----:B------:R-:W0:Y:S02]  /*0090*/  @!P0 LDC.64 R2, c[0x0][0x380] ;  /* 0x0000e000ff028b82 */ /* 0x000e240000000a00 */
[----:B0-----:R-:W-:-:S05]  /*00a0*/  @!P0 IMAD.WIDE R2, R5, 0x4, R2 ;  /* 0x0000000405028825 */ /* 0x001fca00078e0202 */
[----:B--2---:R-:W2:Y:S01]  /*00b0*/  @!P0 LDG.E R4, desc[UR6][R2.64] ;  /* 0x0000000602048981 */ /* 0x004ea2000c1e1900 */
[----:B------:R-:W0:Y:S01]  /*00c0*/  S2UR UR5, SR_CgaCtaId ;  /* 0x00000000000579c3 */ /* 0x000e220000008800 */
[----:B------:R-:W-:Y:S01]  /*00d0*/  IMAD.U32 R0, RZ, RZ, UR8 ;  /* 0x00000008ff007e24 */ /* 0x000fe2000f8e00ff */
[----:B------:R-:W-:Y:S01]  /*00e0*/  UMOV UR4, 0x400 ;  /* 0x0000040000047882 */ /* 0x000fe20000000000 */
[----:B------:R-:W-:-:S03]  /*00f0*/  ISETP.GT.U32.AND P0, PT, R6, 0x1f, PT ;  /* 0x0000001f0600780c */ /* 0x000fc60003f04070 */
[----:B------:R-:W-:Y:S01]  /*0100*/  ISETP.GE.U32.AND P1, PT, R0, 0x42, PT ;  /* 0x000000420000780c */ /* 0x000fe20003f26070 */
[----:B0-----:R-:W-:-:S06]  /*0110*/  ULEA UR4, UR5, UR4, 0x18 ;  /* 0x0000000405047291 */ /* 0x001fcc000f8ec0ff */
[----:B------:R-:W-:-:S05]  /*0120*/  LEA R5, R6, UR4, 0x2 ;  /* 0x0000000406057c11 */ /* 0x000fca000f8e10ff */
[----:B--2---:R0:W-:Y:S01]  /*0130*/  STS [R5], R4 ;  /* 0x0000000405007388 */ /* 0x0041e20000000800 */
[----:B------:R-:W-:Y:S06]  /*0140*/  BAR.SYNC.DEFER_BLOCKING 0x0 ;  /* 0x0000000000007b1d */ /* 0x000fec0000010000 */
[----:B------:R-:W-:Y:S05]  /*0150*/  @!P1 BRA `(.L_x_14) ;  /* 0x00000000002c9947 */ /* 0x000fea0003800000 */
.L_x_15:
[----:B------:R-:W-:-:S04]  /*0160*/  SHF.R.U32.HI R7, RZ, 0x1, R0 ;  /* 0x00000001ff077819 */ /* 0x000fc80000011600 */
[----:B------:R-:W-:-:S13]  /*0170*/  ISETP.GE.U32.AND P1, PT, R6, R7, PT ;  /* 0x000000070600720c */ /* 0x000fda0003f26070 */
[----:B------:R-:W-:Y:S01]  /*0180*/  @!P1 LEA R2, R7, R5, 0x2 ;  /* 0x0000000507029211 */ /* 0x000fe200078e10ff */
[----:B------:R-:W-:Y:S05]  /*0190*/  @!P1 LDS R3, [R5] ;  /* 0x0000000005039984 */ /* 0x000fea0000000800 */
[----:B------:R-:W0:Y:S02]  /*01a0*/  @!P1 LDS R2, [R2] ;  /* 0x0000000002029984 */ /* 0x000e240000000800 */
[----:B0-----:R-:W-:-:S05]  /*01b0*/  @!P1 FADD R4, R2, R3 ;  /* 0x0000000302049221 */ /* 0x001fca0000000000 */
[----:B------:R1:W-:Y:S01]  /*01c0*/  @!P1 STS [R5], R4 ;  /* 0x0000000405009388 */ /* 0x0003e20000000800 */
[----:B------:R-:W-:Y:S01]  /*01d0*/  BAR.SYNC.DEFER_BLOCKING 0x0 ;  /* 0x0000000000007b1d */ /* 0x000fe20000010000 */
[----:B------:R-:W-:Y:S02]  /*01e0*/  ISETP.GT.U32.AND P1, PT, R0, 0x83, PT ;  /* 0x000000830000780c */ /* 0x000fe40003f24070 */
[----:B------:R-:W-:-:S11]  /*01f0*/  MOV R0, R7 ;  /* 0x0000000700007202 */ /* 0x000fd60000000f00 */
[----:B-1----:R-:W-:Y:S05]  /*0200*/  @P1 BRA `(.L_x_15) ;  /* 0xfffffffc00d41947 */ /* 0x002fea000383ffff */
.L_x_14:
[----:B------:R-:W-:Y:S05]  /*0210*/  @P0 EXIT ;  /* 0x000000000000094d */ /* 0x000fea0003800000 */
[----:B0-----:R-:W0:Y:S01]  /*0220*/  LDS R5, [R5] ;  /* 0x0000000005057984 */ /* 0x001e220000000800 */
[----:B------:R-:W-:-:S03]  /*0230*/  ISETP.NE.AND P0, PT, R6, RZ, PT ;  /* 0x000000ff0600720c */ /* 0x000fc60003f05270 */
[----:B0-----:R-:W0:Y:S02]  /*0240*/  SHFL.DOWN PT, R0, R5, 0x10, 0x1f ;  /* 0x0a001f0005007f89 */ /* 0x001e2400000e0000 */
[----:B0-----:R-:W-:-:S05]  /*0250*/  FADD R0, R5, R0 ;  /* 0x0000000005007221 */ /* 0x001fca0000000000 */
[----:B------:R-:W0:Y:S02]  /*0260*/  SHFL.DOWN PT, R3, R0, 0x8, 0x1f ;  /* 0x09001f0000037f89 */ /* 0x000e2400000e0000 */
[----:B0-----:R-:W-:-:S05]  /*0270*/  FADD R3, R0, R3 ;  /* 0x0000000300037221 */ /* 0x001fca0000000000 */
[----:B------:R-:W0:Y:S02]  /*0280*/  SHFL.DOWN PT, R2, R3, 0x4, 0x1f ;  /* 0x08801f0003027f89 */ /* 0x000e2400000e0000 */
[----:B0-----:R-:W-:-:S05]  /*0290*/  FADD R2, R3, R2 ;  /* 0x0000000203027221 */ /* 0x001fca0000000000 */
[----:B------:R-:W0:Y:S02]  /*02a0*/  SHFL.DOWN PT, R7, R2, 0x2, 0x1f ;  /* 0x08401f0002077f89 */ /* 0x000e2400000e0000 */
[----:B0-----:R-:W-:-:S05]  /*02b0*/  FADD R7, R2, R7 ;  /* 0x0000000702077221 */ /* 0x001fca0000000000 */
[----:B------:R0:W1:Y:S01]  /*02c0*/  SHFL.DOWN PT, R4, R7, 0x1, 0x1f ;  /* 0x08201f0007047f89 */ /* 0x00006200000e0000 */
[----:B------:R-:W-:Y:S05]  /*02d0*/  @P0 EXIT ;  /* 0x000000000000094d */ /* 0x000fea0003800000 */
[----:B------:R-:W2:Y:S01]  /*02e0*/  LDC.64 R2, c[0x0][0x388] ;  /* 0x0000e200ff027b82 */ /* 0x000ea20000000a00 */
[----:B01----:R-:W-:-:S05]  /*02f0*/  FADD R7, R7, R4 ;  /* 0x0000000407077221 */ /* 0x003fca0000000000 */
[----:B--2---:R-:W-:Y:S01]  /*0300*/  STG.E desc[UR6][R2.64], R7 ;  /* 0x0000000702007986 */ /* 0x004fe2000c101906 */
[----:B------:R-:W-:Y:S05]  /*0310*/  EXIT ;  /* 0x000000000000794d */ /* 0x000fea0003800000 */
.L_x_16:
        /* <DEDUP_REMOVED lines=14> */
.L_x_22:


//--------------------- .text._Z28normalize_Vector_SharememoryPfS_i --------------------------
	.section	.text._Z28normalize_Vector_SharememoryPfS_i,"ax",@progbits
	.align	128
        .global         _Z28normalize_Vector_SharememoryPfS_i
        .type           _Z28normalize_Vector_SharememoryPfS_i,@function
        .size           _Z28normalize_Vector_SharememoryPfS_i,(.L_x_23 - _Z28normalize_Vector_SharememoryPfS_i)
        .other          _Z28normalize_Vector_SharememoryPfS_i,@"STO_CUDA_ENTRY STV_DEFAULT"
_Z28normalize_Vector_SharememoryPfS_i:
.text._Z28normalize_Vector_SharememoryPfS_i:
[----:B------:R-:W-:Y:S01]  /*0000*/  LDC R1, c[0x0][0x37c] ;  /* 0x0000df00ff017b82 */ /* 0x000fe20000000800 */
[----:B------:R-:W0:Y:S01]  /*0010*/  S2R R6, SR_TID.X ;  /* 0x0000000000067919 */ /* 0x000e220000002100 */
[----:B------:R-:W0:Y:S01]  /*0020*/  LDCU UR8, c[0x0][0x360] ;  /* 0x00006c00ff0877ac */ /* 0x000e220008000800 */
[----:B------:R-:W0:Y:S01]  /*0030*/  S2R R9, SR_CTAID.X ;  /* 0x0000000000097919 */ /* 0x000e220000002500 */
[----:B------:R-:W1:Y:S01]  /*0040*/  LDCU UR4, c[0x0][0x390] ;  /* 0x00007200ff0477ac */ /* 0x000e620008000800 */
[----:B------:R-:W2:Y:S01]  /*0050*/  LDCU.64 UR6, c[0x0][0x358] ;  /* 0x00006b00ff0677ac */ /* 0x000ea20008000a00 */
[----:B0-----:R-:W-:-:S05]  /*0060*/  IMAD R5, R9, UR8, R6 ;  /* 0x0000000809057c24 */ /* 0x001fca000f8e0206 */
[----:B-1----:R-:W-:-:S13]  /*0070*/  ISETP.GE.AND P1, PT, R5, UR4, PT ;  /* 0x0000000405007c0c */ /* 0x002fda000bf26270 */
[----:B------:R-:W0:Y:S02]  /*0080*/  @!P1 LDC.64 R2, c[0x0][0x380] ;  /* 0x0000e000ff029b82 */ /* 0x000e240000000a00 */
[----:B0-----:R-:W-:-:S06]  /*0090*/  @!P1 IMAD.WIDE R2, R5, 0x4, R2 ;  /* 0x0000000405029825 */ /* 0x001fcc00078e0202 */
[----:B--2---:R-:W2:Y:S01]  /*00a0*/  @!P1 LDG.E R2, desc[UR6][R2.64] ;  /* 0x0000000602029981 */ /* 0x004ea2000c1e1900 */
[----:B------:R-:W0:Y:S01]  /*00b0*/  S2UR UR5, SR_CgaCtaId ;  /* 0x00000000000579c3 */ /* 0x000e220000008800 */
[----:B------:R-:W-:Y:S01]  /*00c0*/  MOV R0, UR8 ;  /* 0x0000000800007c02 */ /* 0x000fe20008000f00 */
[----:B------:R-:W-:Y:S01]  /*00d0*/  UMOV UR4, 0x400 ;  /* 0x0000040000047882 */ /* 0x000fe20000000000 */
[----:B------:R-:W-:Y:S02]  /*00e0*/  HFMA2 R4, -RZ, RZ, 0, 0 ;  /* 0x00000000ff047431 */ /* 0x000fe400000001ff */
[----:B------:R-:W-:Y:S01]  /*00f0*/  ISETP.GE.U32.AND P0, PT, R0, 0x42, PT ;  /* 0x000000420000780c */ /* 0x000fe20003f06070 */
[----:B0-----:R-:W-:-:S06]  /*0100*/  ULEA UR4, UR5, UR4, 0x18 ;  /* 0x0000000405047291 */ /* 0x001fcc000f8ec0ff */
[----:B------:R-:W-:Y:S01]  /*0110*/  LEA R5, R6, UR4, 0x2 ;  /* 0x0000000406057c11 */ /* 0x000fe2000f8e10ff */
[----:B--2---:R-:W-:Y:S01]  /*0120*/  @!P1 FMUL R4, R2, R2 ;  /* 0x0000000202049220 */ /* 0x004fe20000400000 */
[----:B------:R-:W-:-:S04]  /*0130*/  ISETP.GT.U32.AND P1, PT, R6, 0x1f, PT ;  /* 0x0000001f0600780c */ /* 0x000fc80003f24070 */
[----:B------:R0:W-:Y:S01]  /*0140*/  STS [R5], R4 ;  /* 0x0000000405007388 */ /* 0x0001e20000000800 */
[----:B------:R-:W-:Y:S06]  /*0150*/  BAR.SYNC.DEFER_BLOCKING 0x0 ;  /* 0x0000000000007b1d */ /* 0x000fec0000010000 */
[----:B------:R-:W-:Y:S05]  /*0160*/  @!P0 BRA `(.L_x_17) ;  /* 0x00000000002c8947 */ /* 0x000fea0003800000 */
.L_x_18:
        /* <DEDUP_REMOVED lines=11> */
.L_x_17:
        /* <DEDUP_REMOVED lines=14> */
[----:B01----:R-:W-:Y:S01]  /*0300*/  FADD R7, R7, R4 ;  /* 0x0000000407077221 */ /* 0x003fe20000000000 */
[----:B--2---:R-:W-:-:S05]  /*0310*/  IMAD.WIDE.U32 R2, R9, 0x4, R2 ;  /* 0x0000000409027825 */ /* 0x004fca00078e0002 */
[----:B------:R-:W-:Y:S01]  /*0320*/  STG.E desc[UR6][R2.64], R7 ;  /* 0x0000000702007986 */ /* 0x000fe2000c101906 */
[----:B------:R-:W-:Y:S05]  /*0330*/  EXIT ;  /* 0x000000000000794d */ /* 0x000fea0003800000 */
.L_x_19:
        /* <DEDUP_REMOVED lines=12> */
.L_x_23:


//--------------------- .nv.shared._Z15aplly_NormalizePfS_fi --------------------------
	.section	.nv.shared._Z15aplly_NormalizePfS_fi,"aw",@nobits
	.sectionflags	@""
	.align	16
	.zero		1024


//--------------------- .nv.shared.reserved.0     --------------------------
	.section	.nv.shared.reserved.0,"aw",@nobits
	.weak		__nv_reservedSMEM_offset_0_alias
	.size		__nv_reservedSMEM_offset_0_alias, 0, 64
	.other		__nv_reservedSMEM_offset_0_alias,@"STO_CUDA_RESERVED_SHARED STV_DEFAULT"
__nv_reservedSMEM_offset_0_alias:
	.zero		0
	.zero		64


//--------------------- .nv.shared._Z24result_Total_Parcial_SumPfS_i --------------------------
	.section	.nv.shared._Z24result_Total_Parcial_SumPfS_i,"aw",@nobits
	.sectionflags	@""
	.align	16
	.zero		1024


//--------------------- .nv.shared._Z28normalize_Vector_SharememoryPfS_i --------------------------
	.section	.nv.shared._Z28normalize_Vector_SharememoryPfS_i,"aw",@nobits
	.sectionflags	@""
	.align	16
	.zero		1024


//--------------------- .nv.constant0._Z15aplly_NormalizePfS_fi --------------------------
	.section	.nv.constant0._Z15aplly_NormalizePfS_fi,"a",@progbits
	.sectionflags	@""
	.align	4
.nv.constant0._Z15aplly_NormalizePfS_fi:
	.zero		920


//--------------------- .nv.constant0._Z24result_Total_Parcial_SumPfS_i --------------------------
	.section	.nv.constant0._Z24result_Total_Parcial_SumPfS_i,"a",@progbits
	.sectionflags	@""
	.align	4
.nv.constant0._Z24result_Total_Parcial_SumPfS_i:
	.zero		916


//--------------------- .nv.constant0._Z28normalize_Vector_SharememoryPfS_i --------------------------
	.section	.nv.constant0._Z28normalize_Vector_SharememoryPfS_i,"a",@progbits
	.sectionflags	@""
	.align	4
.nv.constant0._Z28normalize_Vector_SharememoryPfS_i:
	.zero		916


//--------------------- SYMBOLS --------------------------

	.type		.nv.reservedSmem.offset0,@object
	.size		.nv.reservedSmem.offset0,0x4
	.type		.nv.reservedSmem.cap,@object
	.size		.nv.reservedSmem.cap,0x4
